//
// Generated by NVIDIA NVVM Compiler
//
// Compiler Build ID: CL-36424714
// Cuda compilation tools, release 13.0, V13.0.88
// Based on NVVM 20.0.0
//

.version 9.0
.target sm_100
.address_size 64

	// .globl	_Z18matrixMulGPU_BasicPiS_S_
// _ZZ18matrixMulGPU_TiledPiS_S_E5tileA has been demoted
// _ZZ18matrixMulGPU_TiledPiS_S_E5tileB has been demoted

.visible .entry _Z18matrixMulGPU_BasicPiS_S_(
	.param .u64 .ptr .align 1 _Z18matrixMulGPU_BasicPiS_S__param_0,
	.param .u64 .ptr .align 1 _Z18matrixMulGPU_BasicPiS_S__param_1,
	.param .u64 .ptr .align 1 _Z18matrixMulGPU_BasicPiS_S__param_2
)
{
	.reg .pred 	%p<5>;
	.reg .b32 	%r<68>;
	.reg .b64 	%rd<18>;

	ld.param.u64 	%rd5, [_Z18matrixMulGPU_BasicPiS_S__param_0];
	ld.param.u64 	%rd6, [_Z18matrixMulGPU_BasicPiS_S__param_1];
	ld.param.u64 	%rd7, [_Z18matrixMulGPU_BasicPiS_S__param_2];
	mov.u32 	%r10, %ctaid.y;
	mov.u32 	%r11, %ntid.y;
	mov.u32 	%r12, %tid.y;
	mad.lo.s32 	%r1, %r10, %r11, %r12;
	mov.u32 	%r13, %ctaid.x;
	mov.u32 	%r14, %ntid.x;
	mov.u32 	%r15, %tid.x;
	mad.lo.s32 	%r2, %r13, %r14, %r15;
	setp.gt.u32 	%p1, %r1, 511;
	setp.gt.s32 	%p2, %r2, 511;
	or.pred  	%p3, %p1, %p2;
	@%p3 bra 	$L__BB0_4;
	shl.b32 	%r3, %r1, 9;
	mul.wide.u32 	%rd8, %r3, 4;
	cvta.to.global.u64 	%rd9, %rd5;
	add.s64 	%rd10, %rd8, %rd9;
	add.s64 	%rd17, %rd10, 32;
	cvta.to.global.u64 	%rd11, %rd6;
	add.s64 	%rd2, %rd11, 16384;
	mov.b32 	%r66, 0;
	mov.u32 	%r65, %r2;
	mov.u32 	%r67, %r66;
$L__BB0_2:
	mul.wide.s32 	%rd12, %r65, 4;
	add.s64 	%rd13, %rd2, %rd12;
	ld.global.u32 	%r17, [%rd17+-32];
	ld.global.u32 	%r18, [%rd13+-16384];
	mad.lo.s32 	%r19, %r18, %r17, %r67;
	ld.global.u32 	%r20, [%rd17+-28];
	ld.global.u32 	%r21, [%rd13+-14336];
	mad.lo.s32 	%r22, %r21, %r20, %r19;
	ld.global.u32 	%r23, [%rd17+-24];
	ld.global.u32 	%r24, [%rd13+-12288];
	mad.lo.s32 	%r25, %r24, %r23, %r22;
	ld.global.u32 	%r26, [%rd17+-20];
	ld.global.u32 	%r27, [%rd13+-10240];
	mad.lo.s32 	%r28, %r27, %r26, %r25;
	ld.global.u32 	%r29, [%rd17+-16];
	ld.global.u32 	%r30, [%rd13+-8192];
	mad.lo.s32 	%r31, %r30, %r29, %r28;
	ld.global.u32 	%r32, [%rd17+-12];
	ld.global.u32 	%r33, [%rd13+-6144];
	mad.lo.s32 	%r34, %r33, %r32, %r31;
	ld.global.u32 	%r35, [%rd17+-8];
	ld.global.u32 	%r36, [%rd13+-4096];
	mad.lo.s32 	%r37, %r36, %r35, %r34;
	ld.global.u32 	%r38, [%rd17+-4];
	ld.global.u32 	%r39, [%rd13+-2048];
	mad.lo.s32 	%r40, %r39, %r38, %r37;
	ld.global.u32 	%r41, [%rd17];
	ld.global.u32 	%r42, [%rd13];
	mad.lo.s32 	%r43, %r42, %r41, %r40;
	ld.global.u32 	%r44, [%rd17+4];
	ld.global.u32 	%r45, [%rd13+2048];
	mad.lo.s32 	%r46, %r45, %r44, %r43;
	ld.global.u32 	%r47, [%rd17+8];
	ld.global.u32 	%r48, [%rd13+4096];
	mad.lo.s32 	%r49, %r48, %r47, %r46;
	ld.global.u32 	%r50, [%rd17+12];
	ld.global.u32 	%r51, [%rd13+6144];
	mad.lo.s32 	%r52, %r51, %r50, %r49;
	ld.global.u32 	%r53, [%rd17+16];
	ld.global.u32 	%r54, [%rd13+8192];
	mad.lo.s32 	%r55, %r54, %r53, %r52;
	ld.global.u32 	%r56, [%rd17+20];
	ld.global.u32 	%r57, [%rd13+10240];
	mad.lo.s32 	%r58, %r57, %r56, %r55;
	ld.global.u32 	%r59, [%rd17+24];
	ld.global.u32 	%r60, [%rd13+12288];
	mad.lo.s32 	%r61, %r60, %r59, %r58;
	ld.global.u32 	%r62, [%rd17+28];
	ld.global.u32 	%r63, [%rd13+14336];
	mad.lo.s32 	%r67, %r63, %r62, %r61;
	add.s32 	%r66, %r66, 16;
	add.s64 	%rd17, %rd17, 64;
	add.s32 	%r65, %r65, 8192;
	setp.ne.s32 	%p4, %r66, 512;
	@%p4 bra 	$L__BB0_2;
	add.s32 	%r64, %r3, %r2;
	cvta.to.global.u64 	%rd14, %rd7;
	mul.wide.s32 	%rd15, %r64, 4;
	add.s64 	%rd16, %rd14, %rd15;
	st.global.u32 	[%rd16], %r67;
$L__BB0_4:
	ret;

}
	// .globl	_Z18matrixMulGPU_TiledPiS_S_
.visible .entry _Z18matrixMulGPU_TiledPiS_S_(
	.param .u64 .ptr .align 1 _Z18matrixMulGPU_TiledPiS_S__param_0,
	.param .u64 .ptr .align 1 _Z18matrixMulGPU_TiledPiS_S__param_1,
	.param .u64 .ptr .align 1 _Z18matrixMulGPU_TiledPiS_S__param_2
)
{
	.reg .pred 	%p<2>;
	.reg .b32 	%r<135>;
	.reg .b64 	%rd<25>;
	// demoted variable
	.shared .align 4 .b8 _ZZ18matrixMulGPU_TiledPiS_S_E5tileA[1024];
	// demoted variable
	.shared .align 4 .b8 _ZZ18matrixMulGPU_TiledPiS_S_E5tileB[1024];
	ld.param.u64 	%rd9, [_Z18matrixMulGPU_TiledPiS_S__param_0];
	cvta.to.global.u64 	%rd10, %rd9;
	mov.u32 	%r16, %ctaid.y;
	mov.u32 	%r17, %tid.y;
	mov.u32 	%r18, %ctaid.x;
	shl.b32 	%r19, %r18, 4;
	mov.u32 	%r20, %tid.x;
	add.s32 	%r1, %r19, %r20;
	shl.b32 	%r21, %r16, 13;
	shl.b32 	%r22, %r17, 9;
	add.s32 	%r2, %r21, %r22;
	add.s32 	%r23, %r20, %r2;
	shl.b32 	%r24, %r17, 6;
	mov.u32 	%r25, _ZZ18matrixMulGPU_TiledPiS_S_E5tileA;
	add.s32 	%r3, %r25, %r24;
	shl.b32 	%r26, %r20, 2;
	add.s32 	%r4, %r3, %r26;
	mov.u32 	%r27, _ZZ18matrixMulGPU_TiledPiS_S_E5tileB;
	add.s32 	%r6, %r27, %r26;
	add.s32 	%r5, %r6, %r24;
	add.s32 	%r28, %r20, %r22;
	add.s32 	%r132, %r28, %r19;
	add.s32 	%r29, %r28, %r21;
	add.s32 	%r30, %r29, 16;
	mul.wide.u32 	%rd11, %r30, 4;
	add.s64 	%rd24, %rd10, %rd11;
	mul.wide.u32 	%rd12, %r23, 4;
	add.s64 	%rd23, %rd10, %rd12;
	mov.b32 	%r134, 0;
	mov.b32 	%r133, 8192;
$L__BB1_1:
	ld.param.u64 	%rd21, [_Z18matrixMulGPU_TiledPiS_S__param_1];
	ld.global.u32 	%r31, [%rd23];
	st.shared.u32 	[%r4], %r31;
	add.s32 	%r32, %r132, 8192;
	cvta.to.global.u64 	%rd13, %rd21;
	mul.wide.u32 	%rd14, %r132, 4;
	add.s64 	%rd15, %rd13, %rd14;
	ld.global.u32 	%r33, [%rd15];
	st.shared.u32 	[%r5], %r33;
	bar.sync 	0;
	ld.shared.u32 	%r34, [%r3];
	ld.shared.u32 	%r35, [%r6];
	mad.lo.s32 	%r36, %r35, %r34, %r134;
	ld.shared.u32 	%r37, [%r3+4];
	ld.shared.u32 	%r38, [%r6+64];
	mad.lo.s32 	%r39, %r38, %r37, %r36;
	ld.shared.u32 	%r40, [%r3+8];
	ld.shared.u32 	%r41, [%r6+128];
	mad.lo.s32 	%r42, %r41, %r40, %r39;
	ld.shared.u32 	%r43, [%r3+12];
	ld.shared.u32 	%r44, [%r6+192];
	mad.lo.s32 	%r45, %r44, %r43, %r42;
	ld.shared.u32 	%r46, [%r3+16];
	ld.shared.u32 	%r47, [%r6+256];
	mad.lo.s32 	%r48, %r47, %r46, %r45;
	ld.shared.u32 	%r49, [%r3+20];
	ld.shared.u32 	%r50, [%r6+320];
	mad.lo.s32 	%r51, %r50, %r49, %r48;
	ld.shared.u32 	%r52, [%r3+24];
	ld.shared.u32 	%r53, [%r6+384];
	mad.lo.s32 	%r54, %r53, %r52, %r51;
	ld.shared.u32 	%r55, [%r3+28];
	ld.shared.u32 	%r56, [%r6+448];
	mad.lo.s32 	%r57, %r56, %r55, %r54;
	ld.shared.u32 	%r58, [%r3+32];
	ld.shared.u32 	%r59, [%r6+512];
	mad.lo.s32 	%r60, %r59, %r58, %r57;
	ld.shared.u32 	%r61, [%r3+36];
	ld.shared.u32 	%r62, [%r6+576];
	mad.lo.s32 	%r63, %r62, %r61, %r60;
	ld.shared.u32 	%r64, [%r3+40];
	ld.shared.u32 	%r65, [%r6+640];
	mad.lo.s32 	%r66, %r65, %r64, %r63;
	ld.shared.u32 	%r67, [%r3+44];
	ld.shared.u32 	%r68, [%r6+704];
	mad.lo.s32 	%r69, %r68, %r67, %r66;
	ld.shared.u32 	%r70, [%r3+48];
	ld.shared.u32 	%r71, [%r6+768];
	mad.lo.s32 	%r72, %r71, %r70, %r69;
	ld.shared.u32 	%r73, [%r3+52];
	ld.shared.u32 	%r74, [%r6+832];
	mad.lo.s32 	%r75, %r74, %r73, %r72;
	ld.shared.u32 	%r76, [%r3+56];
	ld.shared.u32 	%r77, [%r6+896];
	mad.lo.s32 	%r78, %r77, %r76, %r75;
	ld.shared.u32 	%r79, [%r3+60];
	ld.shared.u32 	%r80, [%r6+960];
	mad.lo.s32 	%r81, %r80, %r79, %r78;
	bar.sync 	0;
	ld.global.u32 	%r82, [%rd24];
	st.shared.u32 	[%r4], %r82;
	mul.wide.u32 	%rd16, %r32, 4;
	add.s64 	%rd17, %rd13, %rd16;
	ld.global.u32 	%r83, [%rd17];
	st.shared.u32 	[%r5], %r83;
	bar.sync 	0;
	ld.shared.u32 	%r84, [%r3];
	ld.shared.u32 	%r85, [%r6];
	mad.lo.s32 	%r86, %r85, %r84, %r81;
	ld.shared.u32 	%r87, [%r3+4];
	ld.shared.u32 	%r88, [%r6+64];
	mad.lo.s32 	%r89, %r88, %r87, %r86;
	ld.shared.u32 	%r90, [%r3+8];
	ld.shared.u32 	%r91, [%r6+128];
	mad.lo.s32 	%r92, %r91, %r90, %r89;
	ld.shared.u32 	%r93, [%r3+12];
	ld.shared.u32 	%r94, [%r6+192];
	mad.lo.s32 	%r95, %r94, %r93, %r92;
	ld.shared.u32 	%r96, [%r3+16];
	ld.shared.u32 	%r97, [%r6+256];
	mad.lo.s32 	%r98, %r97, %r96, %r95;
	ld.shared.u32 	%r99, [%r3+20];
	ld.shared.u32 	%r100, [%r6+320];
	mad.lo.s32 	%r101, %r100, %r99, %r98;
	ld.shared.u32 	%r102, [%r3+24];
	ld.shared.u32 	%r103, [%r6+384];
	mad.lo.s32 	%r104, %r103, %r102, %r101;
	ld.shared.u32 	%r105, [%r3+28];
	ld.shared.u32 	%r106, [%r6+448];
	mad.lo.s32 	%r107, %r106, %r105, %r104;
	ld.shared.u32 	%r108, [%r3+32];
	ld.shared.u32 	%r109, [%r6+512];
	mad.lo.s32 	%r110, %r109, %r108, %r107;
	ld.shared.u32 	%r111, [%r3+36];
	ld.shared.u32 	%r112, [%r6+576];
	mad.lo.s32 	%r113, %r112, %r111, %r110;
	ld.shared.u32 	%r114, [%r3+40];
	ld.shared.u32 	%r115, [%r6+640];
	mad.lo.s32 	%r116, %r115, %r114, %r113;
	ld.shared.u32 	%r117, [%r3+44];
	ld.shared.u32 	%r118, [%r6+704];
	mad.lo.s32 	%r119, %r118, %r117, %r116;
	ld.shared.u32 	%r120, [%r3+48];
	ld.shared.u32 	%r121, [%r6+768];
	mad.lo.s32 	%r122, %r121, %r120, %r119;
	ld.shared.u32 	%r123, [%r3+52];
	ld.shared.u32 	%r124, [%r6+832];
	mad.lo.s32 	%r125, %r124, %r123, %r122;
	ld.shared.u32 	%r126, [%r3+56];
	ld.shared.u32 	%r127, [%r6+896];
	mad.lo.s32 	%r128, %r127, %r126, %r125;
	ld.shared.u32 	%r129, [%r3+60];
	ld.shared.u32 	%r130, [%r6+960];
	mad.lo.s32 	%r134, %r130, %r129, %r128;
	bar.sync 	0;
	add.s32 	%r133, %r133, 16384;
	add.s32 	%r132, %r132, 16384;
	add.s64 	%rd24, %rd24, 128;
	add.s64 	%rd23, %rd23, 128;
	setp.ne.s32 	%p1, %r133, 270336;
	@%p1 bra 	$L__BB1_1;
	ld.param.u64 	%rd22, [_Z18matrixMulGPU_TiledPiS_S__param_2];
	cvta.to.global.u64 	%rd18, %rd22;
	add.s32 	%r131, %r2, %r1;
	mul.wide.s32 	%rd19, %r131, 4;
	add.s64 	%rd20, %rd18, %rd19;
	st.global.u32 	[%rd20], %r134;
	ret;

}


// ===== COMPILED SASS (sm_100) =====

	.target	sm_100

	.elftype	@"ET_EXEC"


//--------------------- .note.nv.tkinfo           --------------------------
	.section	.note.nv.tkinfo,"",@"SHT_NOTE"
	.sectionflags	@"SHF_NOTE_NV_TKINFO"
	.tkinfo
        /*0018*/ 	.word	0x00000002
        /*0030*/ 	.string	""
        /*0030*/ 	.string	"ptxas"
        /*0030*/ 	.string	"Cuda compilation tools, release 13.0, V13.0.88"
        /*0030*/ 	.string	"Build cuda_13.0.r13.0/compiler.36424714_0"
        /*0030*/ 	.string	"-arch sm_100 -m 64 "



//--------------------- .note.nv.cuinfo           --------------------------
	.section	.note.nv.cuinfo,"",@"SHT_NOTE"
	.sectionflags	@"SHF_NOTE_NV_CUINFO"
        /*0018*/ 	.short	0x0002
        /*001a*/ 	.short	0x0064
        /*001c*/ 	.short	0x0082
	.zero		2


//--------------------- .nv.info                  --------------------------
	.section	.nv.info,"",@"SHT_CUDA_INFO"
	.align	4


	//----- nvinfo : EIATTR_REGCOUNT
	.align		4
        /*0000*/ 	.byte	0x04, 0x2f
        /*0002*/ 	.short	(.L_1 - .L_0)
	.align		4
.L_0:
        /*0004*/ 	.word	index@(_Z18matrixMulGPU_BasicPiS_S_)
        /*0008*/ 	.word	0x0000001f


	//----- nvinfo : EIATTR_FRAME_SIZE
	.align		4
.L_1:
        /*000c*/ 	.byte	0x04, 0x11
        /*000e*/ 	.short	(.L_3 - .L_2)
	.align		4
.L_2:
        /*0010*/ 	.word	index@(_Z18matrixMulGPU_BasicPiS_S_)
        /*0014*/ 	.word	0x00000000


	//----- nvinfo : EIATTR_REGCOUNT
	.align		4
.L_3:
        /*0018*/ 	.byte	0x04, 0x2f
        /*001a*/ 	.short	(.L_5 - .L_4)
	.align		4
.L_4:
        /*001c*/ 	.word	index@(_Z18matrixMulGPU_TiledPiS_S_)
        /*0020*/ 	.word	0x00000020


	//----- nvinfo : EIATTR_FRAME_SIZE
	.align		4
.L_5:
        /*0024*/ 	.byte	0x04, 0x11
        /*0026*/ 	.short	(.L_7 - .L_6)
	.align		4
.L_6:
        /*0028*/ 	.word	index@(_Z18matrixMulGPU_TiledPiS_S_)
        /*002c*/ 	.word	0x00000000


	//----- nvinfo : EIATTR_MIN_STACK_SIZE
	.align		4
.L_7:
        /*0030*/ 	.byte	0x04, 0x12
        /*0032*/ 	.short	(.L_9 - .L_8)
	.align		4
.L_8:
        /*0034*/ 	.word	index@(_Z18matrixMulGPU_TiledPiS_S_)
        /*0038*/ 	.word	0x00000000


	//----- nvinfo : EIATTR_MIN_STACK_SIZE
	.align		4
.L_9:
        /*003c*/ 	.byte	0x04, 0x12
        /*003e*/ 	.short	(.L_11 - .L_10)
	.align		4
.L_10:
        /*0040*/ 	.word	index@(_Z18matrixMulGPU_BasicPiS_S_)
        /*0044*/ 	.word	0x00000000
.L_11:


//--------------------- .nv.compat                --------------------------
	.section	.nv.compat,"",@"SHT_CUDA_COMPAT_INFO"
	.align	4
        /*0000*/ 	.byte	0x02, 0x09, 0x00, 0x00, 0x02, 0x02, 0x01, 0x00, 0x02, 0x05, 0x05, 0x00, 0x03, 0x07, 0x01, 0x01
        /*0010*/ 	.byte	0x02, 0x03, 0x00, 0x00, 0x02, 0x06, 0x01, 0x00, 0x04, 0x0b, 0x08, 0x00, 0x09, 0x00, 0x00, 0x00
        /*0020*/ 	.byte	0x00, 0x00, 0x00, 0x00


//--------------------- .nv.info._Z18matrixMulGPU_TiledPiS_S_ --------------------------
	.section	.nv.info._Z18matrixMulGPU_TiledPiS_S_,"",@"SHT_CUDA_INFO"
	.sectionflags	@""
	.align	4


	//----- nvinfo : EIATTR_CUDA_API_VERSION
	.align		4
        /*0000*/ 	.byte	0x04, 0x37
        /*0002*/ 	.short	(.L_13 - .L_12)
.L_12:
        /*0004*/ 	.word	0x00000082


	//----- nvinfo : EIATTR_KPARAM_INFO
	.align		4
.L_13:
        /*0008*/ 	.byte	0x04, 0x17
        /*000a*/ 	.short	(.L_15 - .L_14)
.L_14:
        /*000c*/ 	.word	0x00000000
        /*0010*/ 	.short	0x0002
        /*0012*/ 	.short	0x0010
        /*0014*/ 	.byte	0x00, 0xf5, 0x21, 0x00


	//----- nvinfo : EIATTR_KPARAM_INFO
	.align		4
.L_15:
        /*0018*/ 	.byte	0x04, 0x17
        /*001a*/ 	.short	(.L_17 - .L_16)
.L_16:
        /*001c*/ 	.word	0x00000000
        /*0020*/ 	.short	0x0001
        /*0022*/ 	.short	0x0008
        /*0024*/ 	.byte	0x00, 0xf5, 0x21, 0x00


	//----- nvinfo : EIATTR_KPARAM_INFO
	.align		4
.L_17:
        /*0028*/ 	.byte	0x04, 0x17
        /*002a*/ 	.short	(.L_19 - .L_18)
.L_18:
        /*002c*/ 	.word	0x00000000
        /*0030*/ 	.short	0x0000
        /*0032*/ 	.short	0x0000
        /*0034*/ 	.byte	0x00, 0xf5, 0x21, 0x00


	//----- nvinfo : EIATTR_SPARSE_MMA_MASK
	.align		4
.L_19:
        /*0038*/ 	.byte	0x03, 0x50
        /*003a*/ 	.short	0x0000


	//----- nvinfo : EIATTR_MAXREG_COUNT
	.align		4
        /*003c*/ 	.byte	0x03, 0x1b
        /*003e*/ 	.short	0x00ff


	//----- nvinfo : EIATTR_NUM_BARRIERS
	.align		4
        /*0040*/ 	.byte	0x02, 0x4c
        /*0042*/ 	.byte	0x01
	.zero		1


	//----- nvinfo : EIATTR_MERCURY_ISA_VERSION
	.align		4
        /*0044*/ 	.byte	0x03, 0x5f
        /*0046*/ 	.short	0x0101


	//----- nvinfo : EIATTR_VRC_CTA_INIT_COUNT
	.align		4
        /*0048*/ 	.byte	0x02, 0x4a
	.zero		1
	.zero		1


	//----- nvinfo : EIATTR_EXIT_INSTR_OFFSETS
	.align		4
        /*004c*/ 	.byte	0x04, 0x1c
        /*004e*/ 	.short	(.L_21 - .L_20)


	//   ....[0]....
.L_20:
        /*0050*/ 	.word	0x00000870


	//----- nvinfo : EIATTR_CBANK_PARAM_SIZE
	.align		4
.L_21:
        /*0054*/ 	.byte	0x03, 0x19
        /*0056*/ 	.short	0x0018


	//----- nvinfo : EIATTR_PARAM_CBANK
	.align		4
        /*0058*/ 	.byte	0x04, 0x0a
        /*005a*/ 	.short	(.L_23 - .L_22)
	.align		4
.L_22:
        /*005c*/ 	.word	index@(.nv.constant0._Z18matrixMulGPU_TiledPiS_S_)
        /*0060*/ 	.short	0x0380
        /*0062*/ 	.short	0x0018


	//----- nvinfo : EIATTR_SW_WAR
	.align		4
.L_23:
        /*0064*/ 	.byte	0x04, 0x36
        /*0066*/ 	.short	(.L_25 - .L_24)
.L_24:
        /*0068*/ 	.word	0x00000008
.L_25:


//--------------------- .nv.info._Z18matrixMulGPU_BasicPiS_S_ --------------------------
	.section	.nv.info._Z18matrixMulGPU_BasicPiS_S_,"",@"SHT_CUDA_INFO"
	.sectionflags	@""
	.align	4


	//----- nvinfo : EIATTR_CUDA_API_VERSION
	.align		4
        /*0000*/ 	.byte	0x04, 0x37
        /*0002*/ 	.short	(.L_27 - .L_26)
.L_26:
        /*0004*/ 	.word	0x00000082


	//----- nvinfo : EIATTR_KPARAM_INFO
	.align		4
.L_27:
        /*0008*/ 	.byte	0x04, 0x17
        /*000a*/ 	.short	(.L_29 - .L_28)
.L_28:
        /*000c*/ 	.word	0x00000000
        /*0010*/ 	.short	0x0002
        /*0012*/ 	.short	0x0010
        /*0014*/ 	.byte	0x00, 0xf5, 0x21, 0x00


	//----- nvinfo : EIATTR_KPARAM_INFO
	.align		4
.L_29:
        /*0018*/ 	.byte	0x04, 0x17
        /*001a*/ 	.short	(.L_31 - .L_30)
.L_30:
        /*001c*/ 	.word	0x00000000
        /*0020*/ 	.short	0x0001
        /*0022*/ 	.short	0x0008
        /*0024*/ 	.byte	0x00, 0xf5, 0x21, 0x00


	//----- nvinfo : EIATTR_KPARAM_INFO
	.align		4
.L_31:
        /*0028*/ 	.byte	0x04, 0x17
        /*002a*/ 	.short	(.L_33 - .L_32)
.L_32:
        /*002c*/ 	.word	0x00000000
        /*0030*/ 	.short	0x0000
        /*0032*/ 	.short	0x0000
        /*0034*/ 	.byte	0x00, 0xf5, 0x21, 0x00


	//----- nvinfo : EIATTR_SPARSE_MMA_MASK
	.align		4
.L_33:
        /*0038*/ 	.byte	0x03, 0x50
        /*003a*/ 	.short	0x0000


	//----- nvinfo : EIATTR_MAXREG_COUNT
	.align		4
        /*003c*/ 	.byte	0x03, 0x1b
        /*003e*/ 	.short	0x00ff


	//----- nvinfo : EIATTR_MERCURY_ISA_VERSION
	.align		4
        /*0040*/ 	.byte	0x03, 0x5f
        /*0042*/ 	.short	0x0101


	//----- nvinfo : EIATTR_VRC_CTA_INIT_COUNT
	.align		4
        /*0044*/ 	.byte	0x02, 0x4a
	.zero		1
	.zero		1


	//----- nvinfo : EIATTR_EXIT_INSTR_OFFSETS
	.align		4
        /*0048*/ 	.byte	0x04, 0x1c
        /*004a*/ 	.short	(.L_35 - .L_34)


	//   ....[0]....
.L_34:
        /*004c*/ 	.word	0x000000b0


	//   ....[1]....
        /*0050*/ 	.word	0x00000550


	//----- nvinfo : EIATTR_CBANK_PARAM_SIZE
	.align		4
.L_35:
        /*0054*/ 	.byte	0x03, 0x19
        /*0056*/ 	.short	0x0018


	//----- nvinfo : EIATTR_PARAM_CBANK
	.align		4
        /*0058*/ 	.byte	0x04, 0x0a
        /*005a*/ 	.short	(.L_37 - .L_36)
	.align		4
.L_36:
        /*005c*/ 	.word	index@(.nv.constant0._Z18matrixMulGPU_BasicPiS_S_)
        /*0060*/ 	.short	0x0380
        /*0062*/ 	.short	0x0018


	//----- nvinfo : EIATTR_SW_WAR
	.align		4
.L_37:
        /*0064*/ 	.byte	0x04, 0x36
        /*0066*/ 	.short	(.L_39 - .L_38)
.L_38:
        /*0068*/ 	.word	0x00000008
.L_39:


//--------------------- .nv.callgraph             --------------------------
	.section	.nv.callgraph,"",@"SHT_CUDA_CALLGRAPH"
	.align	4
	.sectionentsize	8
	.align		4
        /*0000*/ 	.word	0x00000000
	.align		4
        /*0004*/ 	.word	0xffffffff
	.align		4
        /*0008*/ 	.word	0x00000000
	.align		4
        /*000c*/ 	.word	0xfffffffe
	.align		4
        /*0010*/ 	.word	0x00000000
	.align		4
        /*0014*/ 	.word	0xfffffffd
	.align		4
        /*0018*/ 	.word	0x00000000
	.align		4
        /*001c*/ 	.word	0xfffffffc


//--------------------- .text._Z18matrixMulGPU_TiledPiS_S_ --------------------------
	.section	.text._Z18matrixMulGPU_TiledPiS_S_,"ax",@progbits
	.align	128
        .global         _Z18matrixMulGPU_TiledPiS_S_
        .type           _Z18matrixMulGPU_TiledPiS_S_,@function
        .size           _Z18matrixMulGPU_TiledPiS_S_,(.L_x_4 - _Z18matrixMulGPU_TiledPiS_S_)
        .other          _Z18matrixMulGPU_TiledPiS_S_,@"STO_CUDA_ENTRY STV_DEFAULT"
_Z18matrixMulGPU_TiledPiS_S_:
.text._Z18matrixMulGPU_TiledPiS_S_:
[----:B------:R-:W-:Y:S01]  /*0000*/  LDC R1, c[0x0][0x37c] ;  /* 0x0000df00ff017b82 */ /* 0x000fe20000000800 */
[----:B------:R-:W0:Y:S07]  /*0010*/  S2R R8, SR_TID.Y ;  /* 0x0000000000087919 */ /* 0x000e2e0000002200 */
[----:B------:R-:W1:Y:S01]  /*0020*/  LDC.64 R6, c[0x0][0x380] ;  /* 0x0000e000ff067b82 */ /* 0x000e620000000a00 */
[----:B------:R-:W-:Y:S01]  /*0030*/  UMOV UR4, 0x400 ;  /* 0x0000040000047882 */ /* 0x000fe20000000000 */
[----:B------:R-:W-:Y:S01]  /*0040*/  HFMA2 R23, -RZ, RZ, 0, 0 ;  /* 0x00000000ff177431 */ /* 0x000fe200000001ff */
[----:B------:R-:W2:Y:S01]  /*0050*/  S2R R16, SR_TID.X ;  /* 0x0000000000107919 */ /* 0x000ea20000002100 */
[----:B------:R-:W-:Y:S01]  /*0060*/  UIADD3 UR5, UPT, UPT, UR4, 0x400, URZ ;  /* 0x0000040004057890 */ /* 0x000fe2000fffe0ff */
[----:B------:R-:W3:Y:S01]  /*0070*/  LDCU.64 UR8, c[0x0][0x358] ;  /* 0x00006b00ff0877ac */ /* 0x000ee20008000a00 */
[----:B------:R-:W4:Y:S02]  /*0080*/  S2R R3, SR_CTAID.Y ;  /* 0x0000000000037919 */ /* 0x000f240000002600 */
[----:B------:R-:W5:Y:S01]  /*0090*/  S2UR UR6, SR_CgaCtaId ;  /* 0x00000000000679c3 */ /* 0x000f620000008800 */
[----:B------:R-:W3:Y:S07]  /*00a0*/  S2R R19, SR_CTAID.X ;  /* 0x0000000000137919 */ /* 0x000eee0000002500 */
[----:B------:R-:W1:Y:S01]  /*00b0*/  LDC.64 R20, c[0x0][0x388] ;  /* 0x0000e200ff147b82 */ /* 0x000e620000000a00 */
[----:B0-----:R-:W-:Y:S01]  /*00c0*/  SHF.L.U32 R18, R8, 0x9, RZ ;  /* 0x0000000908127819 */ /* 0x001fe200000006ff */
[----:B-----5:R-:W-:-:S02]  /*00d0*/  ULEA UR4, UR6, UR4, 0x18 ;  /* 0x0000000406047291 */ /* 0x020fc4000f8ec0ff */
[----:B------:R-:W-:Y:S01]  /*00e0*/  ULEA UR5, UR6, UR5, 0x18 ;  /* 0x0000000506057291 */ /* 0x000fe2000f8ec0ff */
[----:B--2---:R-:W-:-:S03]  /*00f0*/  IADD3 R4, PT, PT, R18, R16, RZ ;  /* 0x0000001012047210 */ /* 0x004fc60007ffe0ff */
[----:B------:R-:W-:Y:S01]  /*0100*/  LEA R17, R8, UR4, 0x6 ;  /* 0x0000000408117c11 */ /* 0x000fe2000f8e30ff */
[----:B------:R-:W-:Y:S01]  /*0110*/  UMOV UR4, 0x2000 ;  /* 0x0000200000047882 */ /* 0x000fe20000000000 */
[C---:B----4-:R-:W-:Y:S02]  /*0120*/  LEA R18, R3.reuse, R18, 0xd ;  /* 0x0000001203127211 */ /* 0x050fe400078e68ff */
[----:B------:R-:W-:Y:S02]  /*0130*/  LEA R0, R3, R4, 0xd ;  /* 0x0000000403007211 */ /* 0x000fe400078e68ff */
[----:B------:R-:W-:Y:S02]  /*0140*/  IADD3 R3, PT, PT, R18, R16, RZ ;  /* 0x0000001012037210 */ /* 0x000fe40007ffe0ff */
[----:B------:R-:W-:Y:S02]  /*0150*/  IADD3 R5, PT, PT, R0, 0x10, RZ ;  /* 0x0000001000057810 */ /* 0x000fe40007ffe0ff */
[----:B---3--:R-:W-:Y:S01]  /*0160*/  LEA R4, R19, R4, 0x4 ;  /* 0x0000000413047211 */ /* 0x008fe200078e20ff */
[----:B-1----:R-:W-:Y:S01]  /*0170*/  IMAD.WIDE.U32 R2, R3, 0x4, R6 ;  /* 0x0000000403027825 */ /* 0x002fe200078e0006 */
[----:B------:R-:W-:-:S03]  /*0180*/  LEA R19, R19, R16, 0x4 ;  /* 0x0000001013137211 */ /* 0x000fc600078e20ff */
[----:B------:R-:W-:Y:S01]  /*0190*/  IMAD.WIDE.U32 R6, R5, 0x4, R6 ;  /* 0x0000000405067825 */ /* 0x000fe200078e0006 */
[----:B------:R-:W-:-:S04]  /*01a0*/  MOV R5, R3 ;  /* 0x0000000300057202 */ /* 0x000fc80000000f00 */
[----:B------:R-:W-:Y:S02]  /*01b0*/  MOV R3, R7 ;  /* 0x0000000700037202 */ /* 0x000fe40000000f00 */
[C---:B------:R-:W-:Y:S02]  /*01c0*/  LEA R7, R16.reuse, UR5, 0x2 ;  /* 0x0000000510077c11 */ /* 0x040fe4000f8e10ff */
[----:B------:R-:W-:Y:S02]  /*01d0*/  MOV R0, R6 ;  /* 0x0000000600007202 */ /* 0x000fe40000000f00 */
[----:B------:R-:W-:Y:S02]  /*01e0*/  LEA R16, R16, R17, 0x2 ;  /* 0x0000001110107211 */ /* 0x000fe400078e10ff */
[----:B------:R-:W-:-:S07]  /*01f0*/  LEA R6, R8, R7, 0x6 ;  /* 0x0000000708067211 */ /* 0x000fce00078e30ff */
.L_x_0:
[----:B------:R-:W-:Y:S01]  /*0200*/  MOV R10, R2 ;  /* 0x00000002000a7202 */ /* 0x000fe20000000f00 */
[----:B------:R-:W-:Y:S01]  /*0210*/  IMAD.WIDE.U32 R8, R4, 0x4, R20 ;  /* 0x0000000404087825 */ /* 0x000fe200078e0014 */
[----:B------:R-:W-:-:S04]  /*0220*/  MOV R11, R5 ;  /* 0x00000005000b7202 */ /* 0x000fc80000000f00 */
[----:B------:R-:W2:Y:S04]  /*0230*/  LDG.E R26, desc[UR8][R8.64] ;  /* 0x00000008081a7981 */ /* 0x000ea8000c1e1900 */
[----:B------:R-:W3:Y:S04]  /*0240*/  LDG.E R29, desc[UR8][R10.64] ;  /* 0x000000080a1d7981 */ /* 0x000ee8000c1e1900 */
[----:B---3--:R-:W-:Y:S04]  /*0250*/  STS [R16], R29 ;  /* 0x0000001d10007388 */ /* 0x008fe80000000800 */
[----:B--2---:R-:W-:Y:S01]  /*0260*/  STS [R6], R26 ;  /* 0x0000001a06007388 */ /* 0x004fe20000000800 */
[----:B------:R-:W-:Y:S06]  /*0270*/  BAR.SYNC.DEFER_BLOCKING 0x0 ;  /* 0x0000000000007b1d */ /* 0x000fec0000010000 */
[----:B------:R-:W-:Y:S04]  /*0280*/  LDS R22, [R7] ;  /* 0x0000000007167984 */ /* 0x000fe80000000800 */
[----:B------:R-:W0:Y:S04]  /*0290*/  LDS.128 R12, [R17] ;  /* 0x00000000110c7984 */ /* 0x000e280000000c00 */
[----:B------:R-:W1:Y:S04]  /*02a0*/  LDS R28, [R7+0x40] ;  /* 0x00004000071c7984 */ /* 0x000e680000000800 */
[----:B------:R-:W2:Y:S04]  /*02b0*/  LDS R25, [R7+0x80] ;  /* 0x0000800007197984 */ /* 0x000ea80000000800 */
[----:B------:R-:W3:Y:S04]  /*02c0*/  LDS R24, [R7+0xc0] ;  /* 0x0000c00007187984 */ /* 0x000ee80000000800 */
[----:B------:R-:W-:Y:S04]  /*02d0*/  LDS R27, [R7+0x100] ;  /* 0x00010000071b7984 */ /* 0x000fe80000000800 */
[----:B------:R-:W4:Y:S04]  /*02e0*/  LDS.128 R8, [R17+0x10] ;  /* 0x0000100011087984 */ /* 0x000f280000000c00 */
[----:B------:R-:W-:Y:S01]  /*02f0*/  LDS R26, [R7+0x240] ;  /* 0x00024000071a7984 */ /* 0x000fe20000000800 */
[----:B0-----:R-:W-:-:S03]  /*0300*/  IMAD R12, R12, R22, R23 ;  /* 0x000000160c0c7224 */ /* 0x001fc600078e0217 */
[----:B------:R-:W0:Y:S01]  /*0310*/  LDS R22, [R7+0x140] ;  /* 0x0001400007167984 */ /* 0x000e220000000800 */
[----:B-1----:R-:W-:-:S03]  /*0320*/  IMAD R12, R28, R13, R12 ;  /* 0x0000000d1c0c7224 */ /* 0x002fc600078e020c */
[----:B------:R-:W1:Y:S01]  /*0330*/  LDS R23, [R7+0x180] ;  /* 0x0001800007177984 */ /* 0x000e620000000800 */
[----:B--2---:R-:W-:-:S03]  /*0340*/  IMAD R12, R25, R14, R12 ;  /* 0x0000000e190c7224 */ /* 0x004fc600078e020c */
[----:B------:R-:W-:Y:S01]  /*0350*/  LDS R25, [R7+0x200] ;  /* 0x0002000007197984 */ /* 0x000fe20000000800 */
[----:B---3--:R-:W-:-:S03]  /*0360*/  IMAD R12, R24, R15, R12 ;  /* 0x0000000f180c7224 */ /* 0x008fc600078e020c */
[----:B------:R-:W2:Y:S04]  /*0370*/  LDS R24, [R7+0x1c0] ;  /* 0x0001c00007187984 */ /* 0x000ea80000000800 */
[----:B------:R-:W-:Y:S01]  /*0380*/  LDS R28, [R7+0x340] ;  /* 0x00034000071c7984 */ /* 0x000fe20000000800 */
[----:B----4-:R-:W-:-:S03]  /*0390*/  IMAD R8, R8, R27, R12 ;  /* 0x0000001b08087224 */ /* 0x010fc600078e020c */
[----:B------:R-:W3:Y:S04]  /*03a0*/  LDS.128 R12, [R17+0x20] ;  /* 0x00002000110c7984 */ /* 0x000ee80000000c00 */
[----:B------:R-:W-:Y:S01]  /*03b0*/  LDS R27, [R7+0x380] ;  /* 0x00038000071b7984 */ /* 0x000fe20000000800 */
[----:B0-----:R-:W-:-:S03]  /*03c0*/  IMAD R22, R22, R9, R8 ;  /* 0x0000000916167224 */ /* 0x001fc600078e0208 */
[----:B------:R-:W0:Y:S04]  /*03d0*/  LDS R9, [R7+0x280] ;  /* 0x0002800007097984 */ /* 0x000e280000000800 */
[----:B------:R-:W4:Y:S01]  /*03e0*/  LDS R8, [R7+0x2c0] ;  /* 0x0002c00007087984 */ /* 0x000f220000000800 */
[----:B-1----:R-:W-:-:S04]  /*03f0*/  IMAD R10, R23, R10, R22 ;  /* 0x0000000a170a7224 */ /* 0x002fc800078e0216 */
[----:B--2---:R-:W-:-:S04]  /*0400*/  IMAD R10, R24, R11, R10 ;  /* 0x0000000b180a7224 */ /* 0x004fc800078e020a */
[----:B---3--:R-:W-:-:S04]  /*0410*/  IMAD R10, R12, R25, R10 ;  /* 0x000000190c0a7224 */ /* 0x008fc800078e020a */
[----:B------:R-:W-:Y:S02]  /*0420*/  IMAD R10, R26, R13, R10 ;  /* 0x0000000d1a0a7224 */ /* 0x000fe400078e020a */
[----:B------:R-:W-:Y:S04]  /*0430*/  LDS R13, [R7+0x300] ;  /* 0x00030000070d7984 */ /* 0x000fe80000000800 */
[----:B------:R-:W-:Y:S01]  /*0440*/  LDS R26, [R7+0x3c0] ;  /* 0x0003c000071a7984 */ /* 0x000fe20000000800 */
[----:B0-----:R-:W-:-:S04]  /*0450*/  IMAD R9, R9, R14, R10 ;  /* 0x0000000e09097224 */ /* 0x001fc800078e020a */
[----:B----4-:R-:W-:Y:S02]  /*0460*/  IMAD R15, R8, R15, R9 ;  /* 0x0000000f080f7224 */ /* 0x010fe400078e0209 */
[----:B------:R-:W0:Y:S01]  /*0470*/  LDS.128 R8, [R17+0x30] ;  /* 0x0000300011087984 */ /* 0x000e220000000c00 */
[----:B------:R-:W-:Y:S02]  /*0480*/  IADD3 R23, PT, PT, R4, 0x2000, RZ ;  /* 0x0000200004177810 */ /* 0x000fe40007ffe0ff */
[----:B------:R-:W-:Y:S02]  /*0490*/  MOV R24, R0 ;  /* 0x0000000000187202 */ /* 0x000fe40000000f00 */
[----:B------:R-:W-:Y:S01]  /*04a0*/  MOV R25, R3 ;  /* 0x0000000300197202 */ /* 0x000fe20000000f00 */
[----:B------:R-:W-:Y:S01]  /*04b0*/  BAR.SYNC.DEFER_BLOCKING 0x0 ;  /* 0x0000000000007b1d */ /* 0x000fe20000010000 */
[----:B------:R-:W-:-:S05]  /*04c0*/  IMAD.WIDE.U32 R22, R23, 0x4, R20 ;  /* 0x0000000417167825 */ /* 0x000fca00078e0014 */
[----:B------:R-:W2:Y:S04]  /*04d0*/  LDG.E R24, desc[UR8][R24.64] ;  /* 0x0000000818187981 */ /* 0x000ea8000c1e1900 */
[----:B------:R-:W3:Y:S01]  /*04e0*/  LDG.E R23, desc[UR8][R22.64] ;  /* 0x0000000816177981 */ /* 0x000ee2000c1e1900 */
[----:B0-----:R-:W-:-:S04]  /*04f0*/  IMAD R8, R8, R13, R15 ;  /* 0x0000000d08087224 */ /* 0x001fc800078e020f */
[----:B------:R-:W-:-:S04]  /*0500*/  IMAD R8, R28, R9, R8 ;  /* 0x000000091c087224 */ /* 0x000fc800078e0208 */
[----:B------:R-:W-:-:S04]  /*0510*/  IMAD R8, R27, R10, R8 ;  /* 0x0000000a1b087224 */ /* 0x000fc800078e0208 */
[----:B------:R-:W-:Y:S01]  /*0520*/  IMAD R8, R26, R11, R8 ;  /* 0x0000000b1a087224 */ /* 0x000fe200078e0208 */
[----:B------:R-:W-:-:S04]  /*0530*/  UIADD3 UR4, UPT, UPT, UR4, 0x4000, URZ ;  /* 0x0000400004047890 */ /* 0x000fc8000fffe0ff */
[----:B------:R-:W-:Y:S01]  /*0540*/  UISETP.NE.AND UP0, UPT, UR4, 0x42000, UPT ;  /* 0x000420000400788c */ /* 0x000fe2000bf05270 */
[----:B------:R-:W-:Y:S02]  /*0550*/  IADD3 R2, P1, PT, R2, 0x80, RZ ;  /* 0x0000008002027810 */ /* 0x000fe40007f3e0ff */
[----:B------:R-:W-:Y:S02]  /*0560*/  IADD3 R0, P0, PT, R0, 0x80, RZ ;  /* 0x0000008000007810 */ /* 0x000fe40007f1e0ff */
[----:B------:R-:W-:Y:S02]  /*0570*/  IADD3 R4, PT, PT, R4, 0x4000, RZ ;  /* 0x0000400004047810 */ /* 0x000fe40007ffe0ff */
[----:B------:R-:W-:Y:S02]  /*0580*/  IADD3.X R5, PT, PT, RZ, R5, RZ, P1, !PT ;  /* 0x00000005ff057210 */ /* 0x000fe40000ffe4ff */
[----:B------:R-:W-:Y:S01]  /*0590*/  IADD3.X R3, PT, PT, RZ, R3, RZ, P0, !PT ;  /* 0x00000003ff037210 */ /* 0x000fe200007fe4ff */
[----:B--2---:R-:W-:Y:S04]  /*05a0*/  STS [R16], R24 ;  /* 0x0000001810007388 */ /* 0x004fe80000000800 */
[----:B---3--:R-:W-:Y:S01]  /*05b0*/  STS [R6], R23 ;  /* 0x0000001706007388 */ /* 0x008fe20000000800 */
[----:B------:R-:W-:Y:S06]  /*05c0*/  BAR.SYNC.DEFER_BLOCKING 0x0 ;  /* 0x0000000000007b1d */ /* 0x000fec0000010000 */
[----:B------:R-:W-:Y:S04]  /*05d0*/  LDS R29, [R7] ;  /* 0x00000000071d7984 */ /* 0x000fe80000000800 */
[----:B------:R-:W0:Y:S04]  /*05e0*/  LDS.128 R12, [R17] ;  /* 0x00000000110c7984 */ /* 0x000e280000000c00 */
[----:B------:R-:W1:Y:S04]  /*05f0*/  LDS R28, [R7+0x40] ;  /* 0x00004000071c7984 */ /* 0x000e680000000800 */
[----:B------:R-:W2:Y:S04]  /*0600*/  LDS R25, [R7+0x80] ;  /* 0x0000800007197984 */ /* 0x000ea80000000800 */
[----:B------:R-:W3:Y:S04]  /*0610*/  LDS R24, [R7+0xc0] ;  /* 0x0000c00007187984 */ /* 0x000ee80000000800 */
[----:B------:R-:W-:Y:S04]  /*0620*/  LDS R23, [R7+0x100] ;  /* 0x0001000007177984 */ /* 0x000fe80000000800 */
[----:B------:R-:W-:Y:S04]  /*0630*/  LDS R22, [R7+0x140] ;  /* 0x0001400007167984 */ /* 0x000fe80000000800 */
[----:B------:R-:W-:Y:S04]  /*0640*/  LDS R26, [R7+0x1c0] ;  /* 0x0001c000071a7984 */ /* 0x000fe80000000800 */
[----:B------:R-:W-:Y:S01]  /*0650*/  LDS R27, [R7+0x200] ;  /* 0x00020000071b7984 */ /* 0x000fe20000000800 */
[----:B0-----:R-:W-:-:S03]  /*0660*/  IMAD R12, R12, R29, R8 ;  /* 0x0000001d0c0c7224 */ /* 0x001fc600078e0208 */
[----:B------:R-:W0:Y:S01]  /*0670*/  LDS.128 R8, [R17+0x10] ;  /* 0x0000100011087984 */ /* 0x000e220000000c00 */
[----:B-1----:R-:W-:-:S04]  /*0680*/  IMAD R12, R28, R13, R12 ;  /* 0x0000000d1c0c7224 */ /* 0x002fc800078e020c */
[----:B--2---:R-:W-:Y:S02]  /*0690*/  IMAD R12, R25, R14, R12 ;  /* 0x0000000e190c7224 */ /* 0x004fe400078e020c */
[----:B------:R-:W1:Y:S02]  /*06a0*/  LDS R25, [R7+0x180] ;  /* 0x0001800007197984 */ /* 0x000e640000000800 */
[----:B---3--:R-:W-:Y:S02]  /*06b0*/  IMAD R12, R24, R15, R12 ;  /* 0x0000000f180c7224 */ /* 0x008fe400078e020c */
[----:B------:R-:W-:Y:S02]  /*06c0*/  LDS R24, [R7+0x240] ;  /* 0x0002400007187984 */ /* 0x000fe40000000800 */
[----:B0-----:R-:W-:Y:S02]  /*06d0*/  IMAD R8, R8, R23, R12 ;  /* 0x0000001708087224 */ /* 0x001fe400078e020c */
[----:B------:R-:W0:Y:S02]  /*06e0*/  LDS.128 R12, [R17+0x20] ;  /* 0x00002000110c7984 */ /* 0x000e240000000c00 */
[----:B------:R-:W-:-:S02]  /*06f0*/  IMAD R8, R22, R9, R8 ;  /* 0x0000000916087224 */ /* 0x000fc400078e0208 */
[----:B------:R-:W2:Y:S02]  /*0700*/  LDS R23, [R7+0x280] ;  /* 0x0002800007177984 */ /* 0x000ea40000000800 */
[----:B-1----:R-:W-:Y:S02]  /*0710*/  IMAD R8, R25, R10, R8 ;  /* 0x0000000a19087224 */ /* 0x002fe400078e0208 */
[----:B------:R-:W1:Y:S02]  /*0720*/  LDS R22, [R7+0x2c0] ;  /* 0x0002c00007167984 */ /* 0x000e640000000800 */
[----:B------:R-:W-:Y:S02]  /*0730*/  IMAD R8, R26, R11, R8 ;  /* 0x0000000b1a087224 */ /* 0x000fe400078e0208 */
[----:B------:R-:W-:Y:S04]  /*0740*/  LDS R25, [R7+0x300] ;  /* 0x0003000007197984 */ /* 0x000fe80000000800 */
[----:B------:R-:W-:Y:S01]  /*0750*/  LDS R26, [R7+0x340] ;  /* 0x00034000071a7984 */ /* 0x000fe20000000800 */
[----:B0-----:R-:W-:-:S03]  /*0760*/  IMAD R12, R12, R27, R8 ;  /* 0x0000001b0c0c7224 */ /* 0x001fc600078e0208 */
[----:B------:R-:W0:Y:S01]  /*0770*/  LDS.128 R8, [R17+0x30] ;  /* 0x0000300011087984 */ /* 0x000e220000000c00 */
[----:B------:R-:W-:-:S03]  /*0780*/  IMAD R24, R24, R13, R12 ;  /* 0x0000000d18187224 */ /* 0x000fc600078e020c */
[----:B------:R-:W3:Y:S04]  /*0790*/  LDS R13, [R7+0x380] ;  /* 0x00038000070d7984 */ /* 0x000ee80000000800 */
[----:B------:R-:W4:Y:S01]  /*07a0*/  LDS R12, [R7+0x3c0] ;  /* 0x0003c000070c7984 */ /* 0x000f220000000800 */
[----:B--2---:R-:W-:-:S04]  /*07b0*/  IMAD R14, R23, R14, R24 ;  /* 0x0000000e170e7224 */ /* 0x004fc800078e0218 */
[----:B-1----:R-:W-:-:S04]  /*07c0*/  IMAD R14, R22, R15, R14 ;  /* 0x0000000f160e7224 */ /* 0x002fc800078e020e */
[----:B0-----:R-:W-:-:S04]  /*07d0*/  IMAD R8, R8, R25, R14 ;  /* 0x0000001908087224 */ /* 0x001fc800078e020e */
[----:B------:R-:W-:-:S04]  /*07e0*/  IMAD R8, R26, R9, R8 ;  /* 0x000000091a087224 */ /* 0x000fc800078e0208 */
[----:B---3--:R-:W-:-:S04]  /*07f0*/  IMAD R8, R13, R10, R8 ;  /* 0x0000000a0d087224 */ /* 0x008fc800078e0208 */
[----:B----4-:R-:W-:Y:S01]  /*0800*/  IMAD R23, R12, R11, R8 ;  /* 0x0000000b0c177224 */ /* 0x010fe200078e0208 */
[----:B------:R-:W-:Y:S06]  /*0810*/  BAR.SYNC.DEFER_BLOCKING 0x0 ;  /* 0x0000000000007b1d */ /* 0x000fec0000010000 */
[----:B------:R-:W-:Y:S05]  /*0820*/  BRA.U UP0, `(.L_x_0) ;  /* 0xfffffff900747547 */ /* 0x000fea000b83ffff */
[----:B------:R-:W0:Y:S01]  /*0830*/  LDC.64 R2, c[0x0][0x390] ;  /* 0x0000e400ff027b82 */ /* 0x000e220000000a00 */
[----:B------:R-:W-:-:S05]  /*0840*/  IADD3 R19, PT, PT, R19, R18, RZ ;  /* 0x0000001213137210 */ /* 0x000fca0007ffe0ff */
[----:B0-----:R-:W-:-:S05]  /*0850*/  IMAD.WIDE R2, R19, 0x4, R2 ;  /* 0x0000000413027825 */ /* 0x001fca00078e0202 */
[----:B------:R-:W-:Y:S01]  /*0860*/  STG.E desc[UR8][R2.64], R23 ;  /* 0x0000001702007986 */ /* 0x000fe2000c101908 */
[----:B------:R-:W-:Y:S05]  /*0870*/  EXIT ;  /* 0x000000000000794d */ /* 0x000fea0003800000 */
.L_x_1:
[----:B------:R-:W-:-:S00]  /*0880*/  BRA `(.L_x_1) ;  /* 0xfffffffc00fc7947 */ /* 0x000fc0000383ffff */
[----:B------:R-:W-:-:S00]  /*0890*/  NOP ;  /* 0x0000000000007918 */ /* 0x000fc00000000000 */
        /* <DEDUP_REMOVED lines=14> */
.L_x_4:


//--------------------- .text._Z18matrixMulGPU_BasicPiS_S_ --------------------------
	.section	.text._Z18matrixMulGPU_BasicPiS_S_,"ax",@progbits
	.align	128
        .global         _Z18matrixMulGPU_BasicPiS_S_
        .type           _Z18matrixMulGPU_BasicPiS_S_,@function
        .size           _Z18matrixMulGPU_BasicPiS_S_,(.L_x_5 - _Z18matrixMulGPU_BasicPiS_S_)
        .other          _Z18matrixMulGPU_BasicPiS_S_,@"STO_CUDA_ENTRY STV_DEFAULT"
_Z18matrixMulGPU_BasicPiS_S_:
.text._Z18matrixMulGPU_BasicPiS_S_:
[----:B------:R-:W-:Y:S01]  /*0000*/  LDC R1, c[0x0][0x37c] ;  /* 0x0000df00ff017b82 */ /* 0x000fe20000000800 */
[----:B------:R-:W0:Y:S07]  /*0010*/  S2R R3, SR_TID.X ;  /* 0x0000000000037919 */ /* 0x000e2e0000002100 */
[----:B------:R-:W1:Y:S01]  /*0020*/  LDC R7, c[0x0][0x364] ;  /* 0x0000d900ff077b82 */ /* 0x000e620000000800 */
[----:B------:R-:W1:Y:S07]  /*0030*/  S2R R2, SR_TID.Y ;  /* 0x0000000000027919 */ /* 0x000e6e0000002200 */
[----:B------:R-:W0:Y:S08]  /*0040*/  S2UR UR5, SR_CTAID.X ;  /* 0x00000000000579c3 */ /* 0x000e300000002500 */
[----:B------:R-:W0:Y:S08]  /*0050*/  LDC R0, c[0x0][0x360] ;  /* 0x0000d800ff007b82 */ /* 0x000e300000000800 */
[----:B------:R-:W1:Y:S01]  /*0060*/  S2UR UR4, SR_CTAID.Y ;  /* 0x00000000000479c3 */ /* 0x000e620000002600 */
[----:B0-----:R-:W-:-:S05]  /*0070*/  IMAD R0, R0, UR5, R3 ;  /* 0x0000000500007c24 */ /* 0x001fca000f8e0203 */
[----:B------:R-:W-:Y:S01]  /*0080*/  ISETP.GT.AND P0, PT, R0, 0x1ff, PT ;  /* 0x000001ff0000780c */ /* 0x000fe20003f04270 */
[----:B-1----:R-:W-:-:S05]  /*0090*/  IMAD R7, R7, UR4, R2 ;  /* 0x0000000407077c24 */ /* 0x002fca000f8e0202 */
[----:B------:R-:W-:-:S13]  /*00a0*/  ISETP.GT.U32.OR P0, PT, R7, 0x1ff, P0 ;  /* 0x000001ff0700780c */ /* 0x000fda0000704470 */
[----:B------:R-:W-:Y:S05]  /*00b0*/  @P0 EXIT ;  /* 0x000000000000094d */ /* 0x000fea0003800000 */
[----:B------:R-:W0:Y:S01]  /*00c0*/  LDC.64 R2, c[0x0][0x380] ;  /* 0x0000e000ff027b82 */ /* 0x000e220000000a00 */
[----:B------:R-:W1:Y:S01]  /*00d0*/  LDCU.64 UR6, c[0x0][0x388] ;  /* 0x00007100ff0677ac */ /* 0x000e620008000a00 */
[----:B------:R-:W-:Y:S01]  /*00e0*/  SHF.L.U32 R7, R7, 0x9, RZ ;  /* 0x0000000907077819 */ /* 0x000fe200000006ff */
[----:B------:R-:W-:Y:S01]  /*00f0*/  HFMA2 R14, -RZ, RZ, 0, 0 ;  /* 0x00000000ff0e7431 */ /* 0x000fe200000001ff */
[----:B------:R-:W-:Y:S01]  /*0100*/  MOV R6, R0 ;  /* 0x0000000000067202 */ /* 0x000fe20000000f00 */
[----:B------:R-:W2:Y:S01]  /*0110*/  LDCU.64 UR8, c[0x0][0x358] ;  /* 0x00006b00ff0877ac */ /* 0x000ea20008000a00 */
[----:B------:R-:W-:Y:S01]  /*0120*/  UMOV UR4, URZ ;  /* 0x000000ff00047c82 */ /* 0x000fe20008000000 */
[----:B-1----:R-:W-:-:S04]  /*0130*/  UIADD3 UR5, UP0, UPT, UR6, 0x4000, URZ ;  /* 0x0000400006057890 */ /* 0x002fc8000ff1e0ff */
[----:B------:R-:W-:Y:S01]  /*0140*/  UIADD3.X UR6, UPT, UPT, URZ, UR7, URZ, UP0, !UPT ;  /* 0x00000007ff067290 */ /* 0x000fe200087fe4ff */
[----:B0-----:R-:W-:-:S03]  /*0150*/  IMAD.WIDE.U32 R2, R7, 0x4, R2 ;  /* 0x0000000407027825 */ /* 0x001fc600078e0002 */
[----:B------:R-:W-:-:S04]  /*0160*/  IADD3 R4, P0, PT, R2, 0x20, RZ ;  /* 0x0000002002047810 */ /* 0x000fc80007f1e0ff */
[----:B--2---:R-:W-:-:S09]  /*0170*/  IADD3.X R5, PT, PT, RZ, R3, RZ, P0, !PT ;  /* 0x00000003ff057210 */ /* 0x004fd200007fe4ff */
.L_x_2:
[----:B------:R-:W-:Y:S01]  /*0180*/  MOV R2, UR5 ;  /* 0x0000000500027c02 */ /* 0x000fe20008000f00 */
[----:B------:R-:W2:Y:S01]  /*0190*/  LDG.E R15, desc[UR8][R4.64+-0x20] ;  /* 0xffffe008040f7981 */ /* 0x000ea2000c1e1900 */
[----:B------:R-:W-:-:S03]  /*01a0*/  MOV R3, UR6 ;  /* 0x0000000600037c02 */ /* 0x000fc60008000f00 */
[----:B------:R-:W3:Y:S01]  /*01b0*/  LDG.E R24, desc[UR8][R4.64+-0x1c] ;  /* 0xffffe40804187981 */ /* 0x000ee2000c1e1900 */
[----:B------:R-:W-:-:S03]  /*01c0*/  IMAD.WIDE R2, R6, 0x4, R2 ;  /* 0x0000000406027825 */ /* 0x000fc600078e0202 */
[----:B------:R-:W4:Y:S04]  /*01d0*/  LDG.E R19, desc[UR8][R4.64+-0x18] ;  /* 0xffffe80804137981 */ /* 0x000f28000c1e1900 */
[----:B------:R-:W2:Y:S04]  /*01e0*/  LDG.E R16, desc[UR8][R2.64+-0x4000] ;  /* 0xffc0000802107981 */ /* 0x000ea8000c1e1900 */
[----:B------:R-:W3:Y:S04]  /*01f0*/  LDG.E R25, desc[UR8][R2.64+-0x3800] ;  /* 0xffc8000802197981 */ /* 0x000ee8000c1e1900 */
[----:B------:R-:W4:Y:S04]  /*0200*/  LDG.E R18, desc[UR8][R2.64+-0x3000] ;  /* 0xffd0000802127981 */ /* 0x000f28000c1e1900 */
[----:B------:R-:W5:Y:S04]  /*0210*/  LDG.E R20, desc[UR8][R4.64+-0x14] ;  /* 0xffffec0804147981 */ /* 0x000f68000c1e1900 */
        /* <DEDUP_REMOVED lines=11> */
[----:B------:R-:W5:Y:S01]  /*02d0*/  LDG.E R26, desc[UR8][R4.64+0x1c] ;  /* 0x00001c08041a7981 */ /* 0x000f62000c1e1900 */
[----:B--2---:R-:W-:-:S03]  /*02e0*/  IMAD R15, R15, R16, R14 ;  /* 0x000000100f0f7224 */ /* 0x004fc600078e020e */
[----:B------:R-:W2:Y:S01]  /*02f0*/  LDG.E R16, desc[UR8][R4.64] ;  /* 0x0000000804107981 */ /* 0x000ea2000c1e1900 */
[----:B---3--:R-:W-:-:S03]  /*0300*/  IMAD R24, R24, R25, R15 ;  /* 0x0000001918187224 */ /* 0x008fc600078e020f */
[----:B------:R-:W3:Y:S01]  /*0310*/  LDG.E R14, desc[UR8][R4.64+0x4] ;  /* 0x00000408040e7981 */ /* 0x000ee2000c1e1900 */
[----:B----4-:R-:W-:-:S03]  /*0320*/  IMAD R24, R19, R18, R24 ;  /* 0x0000001213187224 */ /* 0x010fc600078e0218 */
[----:B------:R-:W3:Y:S04]  /*0330*/  LDG.E R15, desc[UR8][R2.64+0x800] ;  /* 0x00080008020f7981 */ /* 0x000ee8000c1e1900 */
[----:B------:R-:W4:Y:S01]  /*0340*/  LDG.E R18, desc[UR8][R4.64+0x8] ;  /* 0x0000080804127981 */ /* 0x000f22000c1e1900 */
[----:B-----5:R-:W-:-:S03]  /*0350*/  IMAD R24, R20, R21, R24 ;  /* 0x0000001514187224 */ /* 0x020fc600078e0218 */
[----:B------:R-:W4:Y:S04]  /*0360*/  LDG.E R19, desc[UR8][R2.64+0x1000] ;  /* 0x0010000802137981 */ /* 0x000f28000c1e1900 */
[----:B------:R-:W5:Y:S01]  /*0370*/  LDG.E R20, desc[UR8][R4.64+0xc] ;  /* 0x00000c0804147981 */ /* 0x000f62000c1e1900 */
[----:B------:R-:W-:-:S03]  /*0380*/  IMAD R24, R22, R23, R24 ;  /* 0x0000001716187224 */ /* 0x000fc600078e0218 */
[----:B------:R-:W5:Y:S04]  /*0390*/  LDG.E R21, desc[UR8][R2.64+0x1800] ;  /* 0x0018000802157981 */ /* 0x000f68000c1e1900 */
[----:B------:R-:W5:Y:S04]  /*03a0*/  LDG.E R22, desc[UR8][R4.64+0x10] ;  /* 0x0000100804167981 */ /* 0x000f68000c1e1900 */
[----:B------:R-:W5:Y:S01]  /*03b0*/  LDG.E R23, desc[UR8][R2.64+0x2000] ;  /* 0x0020000802177981 */ /* 0x000f62000c1e1900 */
[----:B------:R-:W-:-:S03]  /*03c0*/  IMAD R28, R12, R13, R24 ;  /* 0x0000000d0c1c7224 */ /* 0x000fc600078e0218 */
[----:B------:R-:W5:Y:S04]  /*03d0*/  LDG.E R24, desc[UR8][R4.64+0x14] ;  /* 0x0000140804187981 */ /* 0x000f68000c1e1900 */
[----:B------:R-:W5:Y:S04]  /*03e0*/  LDG.E R25, desc[UR8][R2.64+0x2800] ;  /* 0x0028000802197981 */ /* 0x000f68000c1e1900 */
[----:B------:R0:W5:Y:S04]  /*03f0*/  LDG.E R13, desc[UR8][R4.64+0x18] ;  /* 0x00001808040d7981 */ /* 0x000168000c1e1900 */
[----:B------:R-:W5:Y:S01]  /*0400*/  LDG.E R12, desc[UR8][R2.64+0x3000] ;  /* 0x00300008020c7981 */ /* 0x000f62000c1e1900 */
[----:B------:R-:W-:-:S04]  /*0410*/  IMAD R8, R9, R8, R28 ;  /* 0x0000000809087224 */ /* 0x000fc800078e021c */
[----:B------:R-:W-:Y:S01]  /*0420*/  IMAD R8, R10, R11, R8 ;  /* 0x0000000b0a087224 */ /* 0x000fe200078e0208 */
[----:B------:R-:W-:-:S04]  /*0430*/  UIADD3 UR4, UPT, UPT, UR4, 0x10, URZ ;  /* 0x0000001004047890 */ /* 0x000fc8000fffe0ff */
[----:B------:R-:W-:Y:S01]  /*0440*/  UISETP.NE.AND UP0, UPT, UR4, 0x200, UPT ;  /* 0x000002000400788c */ /* 0x000fe2000bf05270 */
[----:B0-----:R-:W-:Y:S02]  /*0450*/  IADD3 R4, P0, PT, R4, 0x40, RZ ;  /* 0x0000004004047810 */ /* 0x001fe40007f1e0ff */
[----:B------:R-:W-:Y:S02]  /*0460*/  IADD3 R6, PT, PT, R6, 0x2000, RZ ;  /* 0x0000200006067810 */ /* 0x000fe40007ffe0ff */
[----:B------:R-:W-:Y:S01]  /*0470*/  IADD3.X R5, PT, PT, RZ, R5, RZ, P0, !PT ;  /* 0x00000005ff057210 */ /* 0x000fe200007fe4ff */
[----:B--2---:R-:W-:-:S04]  /*0480*/  IMAD R8, R16, R17, R8 ;  /* 0x0000001110087224 */ /* 0x004fc800078e0208 */
[----:B---3--:R-:W-:-:S04]  /*0490*/  IMAD R8, R14, R15, R8 ;  /* 0x0000000f0e087224 */ /* 0x008fc800078e0208 */
[----:B----4-:R-:W-:-:S04]  /*04a0*/  IMAD R8, R18, R19, R8 ;  /* 0x0000001312087224 */ /* 0x010fc800078e0208 */
[----:B-----5:R-:W-:-:S04]  /*04b0*/  IMAD R8, R20, R21, R8 ;  /* 0x0000001514087224 */ /* 0x020fc800078e0208 */
[----:B------:R-:W-:-:S04]  /*04c0*/  IMAD R8, R22, R23, R8 ;  /* 0x0000001716087224 */ /* 0x000fc800078e0208 */
[----:B------:R-:W-:-:S04]  /*04d0*/  IMAD R8, R24, R25, R8 ;  /* 0x0000001918087224 */ /* 0x000fc800078e0208 */
[----:B------:R-:W-:-:S04]  /*04e0*/  IMAD R8, R13, R12, R8 ;  /* 0x0000000c0d087224 */ /* 0x000fc800078e0208 */
[----:B------:R-:W-:Y:S01]  /*04f0*/  IMAD R14, R26, R27, R8 ;  /* 0x0000001b1a0e7224 */ /* 0x000fe200078e0208 */
[----:B------:R-:W-:Y:S06]  /*0500*/  BRA.U UP0, `(.L_x_2) ;  /* 0xfffffffd001c7547 */ /* 0x000fec000b83ffff */
[----:B------:R-:W0:Y:S01]  /*0510*/  LDC.64 R2, c[0x0][0x390] ;  /* 0x0000e400ff027b82 */ /* 0x000e220000000a00 */
[----:B------:R-:W-:-:S05]  /*0520*/  IADD3 R7, PT, PT, R0, R7, RZ ;  /* 0x0000000700077210 */ /* 0x000fca0007ffe0ff */
[----:B0-----:R-:W-:-:S05]  /*0530*/  IMAD.WIDE R2, R7, 0x4, R2 ;  /* 0x0000000407027825 */ /* 0x001fca00078e0202 */
[----:B------:R-:W-:Y:S01]  /*0540*/  STG.E desc[UR8][R2.64], R14 ;  /* 0x0000000e02007986 */ /* 0x000fe2000c101908 */
[----:B------:R-:W-:Y:S05]  /*0550*/  EXIT ;  /* 0x000000000000794d */ /* 0x000fea0003800000 */
.L_x_3:
        /* <DEDUP_REMOVED lines=10> */
.L_x_5:


//--------------------- .nv.shared._Z18matrixMulGPU_TiledPiS_S_ --------------------------
	.section	.nv.shared._Z18matrixMulGPU_TiledPiS_S_,"aw",@nobits
	.sectionflags	@""
	.align	4
.nv.shared._Z18matrixMulGPU_TiledPiS_S_:
	.zero		3072


//--------------------- .nv.shared.reserved.0     --------------------------
	.section	.nv.shared.reserved.0,"aw",@nobits
	.weak		__nv_reservedSMEM_offset_0_alias
	.size		__nv_reservedSMEM_offset_0_alias, 0, 64
	.other		__nv_reservedSMEM_offset_0_alias,@"STO_CUDA_RESERVED_SHARED STV_DEFAULT"
__nv_reservedSMEM_offset_0_alias:
	.zero		0
	.zero		64


//--------------------- .nv.constant0._Z18matrixMulGPU_TiledPiS_S_ --------------------------
	.section	.nv.constant0._Z18matrixMulGPU_TiledPiS_S_,"a",@progbits
	.sectionflags	@""
	.align	4
.nv.constant0._Z18matrixMulGPU_TiledPiS_S_:
	.zero		920


//--------------------- .nv.constant0._Z18matrixMulGPU_BasicPiS_S_ --------------------------
	.section	.nv.constant0._Z18matrixMulGPU_BasicPiS_S_,"a",@progbits
	.sectionflags	@""
	.align	4
.nv.constant0._Z18matrixMulGPU_BasicPiS_S_:
	.zero		920


//--------------------- SYMBOLS --------------------------

	.type		.nv.reservedSmem.offset0,@object
	.size		.nv.reservedSmem.offset0,0x4
	.type		.nv.reservedSmem.cap,@object
	.size		.nv.reservedSmem.cap,0x4
